	.headerflags	@"EF_CUDA_TEXMODE_UNIFIED EF_CUDA_64BIT_ADDRESS EF_CUDA_ACCELERATORS EF_CUDA_SM90 EF_CUDA_VIRTUAL_SM(EF_CUDA_SM90)"
	.elftype	@"ET_EXEC"


//--------------------- .nv.info                  --------------------------
	.section	.nv.info,"",@"SHT_CUDA_INFO"
	.align	4


	//----- nvinfo : EIATTR_REGCOUNT
	.align		4
        /*0000*/ 	.byte	0x04, 0x2f
        /*0002*/ 	.short	(.L_3 - .L_2)
	.align		4
.L_2:
        /*0004*/ 	.word	index@(triton_poi_fused__native_batch_norm_legit_no_training_add_relu_13)
        /*0008*/ 	.word	0x00000014


	//----- nvinfo : EIATTR_MIN_STACK_SIZE
	.align		4
.L_3:
        /*000c*/ 	.byte	0x04, 0x12
        /*000e*/ 	.short	(.L_5 - .L_4)
	.align		4
.L_4:
        /*0010*/ 	.word	index@(triton_poi_fused__native_batch_norm_legit_no_training_add_relu_13)
        /*0014*/ 	.word	0x00000000


	//----- nvinfo : EIATTR_FRAME_SIZE
	.align		4
.L_5:
        /*0018*/ 	.byte	0x04, 0x11
        /*001a*/ 	.short	(.L_7 - .L_6)
	.align		4
.L_6:
        /*001c*/ 	.word	index@(triton_poi_fused__native_batch_norm_legit_no_training_add_relu_13)
        /*0020*/ 	.word	0x00000000


	//----- nvinfo : EIATTR_MIN_STACK_SIZE
	.align		4
.L_7:
        /*0024*/ 	.byte	0x04, 0x12
        /*0026*/ 	.short	(.L_9 - .L_8)
	.align		4
.L_8:
        /*0028*/ 	.word	index@(triton_poi_fused__native_batch_norm_legit_no_training_add_relu_13)
        /*002c*/ 	.word	0x00000000
.L_9:


//--------------------- .nv.info.triton_poi_fused__native_batch_norm_legit_no_training_add_relu_13 --------------------------
	.section	.nv.info.triton_poi_fused__native_batch_norm_legit_no_training_add_relu_13,"",@"SHT_CUDA_INFO"
	.sectionflags	@""
	.align	4


	//----- nvinfo : EIATTR_CUDA_API_VERSION
	.align		4
        /*0000*/ 	.byte	0x04, 0x37
        /*0002*/ 	.short	(.L_11 - .L_10)
.L_10:
        /*0004*/ 	.word	0x0000007c


	//----- nvinfo : EIATTR_KPARAM_INFO
	.align		4
.L_11:
        /*0008*/ 	.byte	0x04, 0x17
        /*000a*/ 	.short	(.L_13 - .L_12)
.L_12:
        /*000c*/ 	.word	0x00000000
        /*0010*/ 	.short	0x0007
        /*0012*/ 	.short	0x0038
        /*0014*/ 	.byte	0x00, 0xf0, 0x11, 0x00


	//----- nvinfo : EIATTR_KPARAM_INFO
	.align		4
.L_13:
        /*0018*/ 	.byte	0x04, 0x17
        /*001a*/ 	.short	(.L_15 - .L_14)
.L_14:
        /*001c*/ 	.word	0x00000000
        /*0020*/ 	.short	0x0006
        /*0022*/ 	.short	0x0030
        /*0024*/ 	.byte	0x00, 0xf4, 0x21, 0x00


	//----- nvinfo : EIATTR_KPARAM_INFO
	.align		4
.L_15:
        /*0028*/ 	.byte	0x04, 0x17
        /*002a*/ 	.short	(.L_17 - .L_16)
.L_16:
        /*002c*/ 	.word	0x00000000
        /*0030*/ 	.short	0x0005
        /*0032*/ 	.short	0x0028
        /*0034*/ 	.byte	0x00, 0xf4, 0x21, 0x00


	//----- nvinfo : EIATTR_KPARAM_INFO
	.align		4
.L_17:
        /*0038*/ 	.byte	0x04, 0x17
        /*003a*/ 	.short	(.L_19 - .L_18)
.L_18:
        /*003c*/ 	.word	0x00000000
        /*0040*/ 	.short	0x0004
        /*0042*/ 	.short	0x0020
        /*0044*/ 	.byte	0x00, 0xf4, 0x21, 0x00


	//----- nvinfo : EIATTR_KPARAM_INFO
	.align		4
.L_19:
        /*0048*/ 	.byte	0x04, 0x17
        /*004a*/ 	.short	(.L_21 - .L_20)
.L_20:
        /*004c*/ 	.word	0x00000000
        /*0050*/ 	.short	0x0003
        /*0052*/ 	.short	0x0018
        /*0054*/ 	.byte	0x00, 0xf4, 0x21, 0x00


	//----- nvinfo : EIATTR_KPARAM_INFO
	.align		4
.L_21:
        /*0058*/ 	.byte	0x04, 0x17
        /*005a*/ 	.short	(.L_23 - .L_22)
.L_22:
        /*005c*/ 	.word	0x00000000
        /*0060*/ 	.short	0x0002
        /*0062*/ 	.short	0x0010
        /*0064*/ 	.byte	0x00, 0xf4, 0x21, 0x00


	//----- nvinfo : EIATTR_KPARAM_INFO
	.align		4
.L_23:
        /*0068*/ 	.byte	0x04, 0x17
        /*006a*/ 	.short	(.L_25 - .L_24)
.L_24:
        /*006c*/ 	.word	0x00000000
        /*0070*/ 	.short	0x0001
        /*0072*/ 	.short	0x0008
        /*0074*/ 	.byte	0x00, 0xf4, 0x21, 0x00


	//----- nvinfo : EIATTR_KPARAM_INFO
	.align		4
.L_25:
        /*0078*/ 	.byte	0x04, 0x17
        /*007a*/ 	.short	(.L_27 - .L_26)
.L_26:
        /*007c*/ 	.word	0x00000000
        /*0080*/ 	.short	0x0000
        /*0082*/ 	.short	0x0000
        /*0084*/ 	.byte	0x00, 0xf4, 0x21, 0x00


	//----- nvinfo : EIATTR_SPARSE_MMA_MASK
	.align		4
.L_27:
        /*0088*/ 	.byte	0x03, 0x50
        /*008a*/ 	.short	0x0000


	//----- nvinfo : EIATTR_MAXREG_COUNT
	.align		4
        /*008c*/ 	.byte	0x03, 0x1b
        /*008e*/ 	.short	0x00ff


	//----- nvinfo : EIATTR_EXIT_INSTR_OFFSETS
	.align		4
        /*0090*/ 	.byte	0x04, 0x1c
        /*0092*/ 	.short	(.L_29 - .L_28)


	//   ....[0]....
.L_28:
        /*0094*/ 	.word	0x00000420


	//----- nvinfo : EIATTR_REQNTID
	.align		4
.L_29:
        /*0098*/ 	.byte	0x04, 0x10
        /*009a*/ 	.short	(.L_31 - .L_30)
.L_30:
        /*009c*/ 	.word	0x00000080
        /*00a0*/ 	.word	0x00000001
        /*00a4*/ 	.word	0x00000001


	//----- nvinfo : EIATTR_CBANK_PARAM_SIZE
	.align		4
.L_31:
        /*00a8*/ 	.byte	0x03, 0x19
        /*00aa*/ 	.short	0x003c


	//----- nvinfo : EIATTR_PARAM_CBANK
	.align		4
        /*00ac*/ 	.byte	0x04, 0x0a
        /*00ae*/ 	.short	(.L_33 - .L_32)
	.align		4
.L_32:
        /*00b0*/ 	.word	index@(.nv.constant0.triton_poi_fused__native_batch_norm_legit_no_training_add_relu_13)
        /*00b4*/ 	.short	0x0210
        /*00b6*/ 	.short	0x003c


	//----- nvinfo : EIATTR_SW_WAR
	.align		4
.L_33:
        /*00b8*/ 	.byte	0x04, 0x36
        /*00ba*/ 	.short	(.L_35 - .L_34)
.L_34:
        /*00bc*/ 	.word	0x00000008
.L_35:


//--------------------- .nv.callgraph             --------------------------
	.section	.nv.callgraph,"",@"SHT_CUDA_CALLGRAPH"
	.align	4
	.sectionentsize	8
	.align		4
        /*0000*/ 	.word	0x00000000
	.align		4
        /*0004*/ 	.word	0xffffffff
	.align		4
        /*0008*/ 	.word	0x00000000
	.align		4
        /*000c*/ 	.word	0xfffffffe
	.align		4
        /*0010*/ 	.word	0x00000000
	.align		4
        /*0014*/ 	.word	0xfffffffd
	.align		4
        /*0018*/ 	.word	0x00000000
	.align		4
        /*001c*/ 	.word	0xfffffffc


//--------------------- .nv.constant4             --------------------------
	.section	.nv.constant4,"a",@progbits
	.align	8
	.align		8
.nv.constant4:
        /*0000*/ 	.dword	_$_str
	.align		8
        /*0008*/ 	.dword	_$_str_$_2


//--------------------- .text.triton_poi_fused__native_batch_norm_legit_no_training_add_relu_13 --------------------------
	.section	.text.triton_poi_fused__native_batch_norm_legit_no_training_add_relu_13,"ax",@progbits
	.align	128
        .global         triton_poi_fused__native_batch_norm_legit_no_training_add_relu_13
        .type           triton_poi_fused__native_batch_norm_legit_no_training_add_relu_13,@function
        .size           triton_poi_fused__native_batch_norm_legit_no_training_add_relu_13,(.L_x_1 - triton_poi_fused__native_batch_norm_legit_no_training_add_relu_13)
        .other          triton_poi_fused__native_batch_norm_legit_no_training_add_relu_13,@"STO_CUDA_ENTRY STV_DEFAULT"
triton_poi_fused__native_batch_norm_legit_no_training_add_relu_13:
.text.triton_poi_fused__native_batch_norm_legit_no_training_add_relu_13:
[----:B------:R-:W-:Y:S01]  /*0000*/  LDC R1, c[0x0][0x28] ;  /* 0x00000a00ff017b82 */ /* 0x000fe20000000800 */
[----:B------:R-:W1:Y:S07]  /*0010*/  S2R R0, SR_TID.X ;  /* 0x0000000000007919 */ /* 0x000e6e0000002100 */
[----:B------:R-:W2:Y:S01]  /*0020*/  LDC.64 R2, c[0x0][0x220] ;  /* 0x00008800ff027b82 */ /* 0x000ea20000000a00 */
[----:B------:R-:W-:Y:S01]  /*0030*/  ULDC.64 UR4, c[0x0][0x208] ;  /* 0x0000820000047ab9 */ /* 0x000fe20000000a00 */
[----:B------:R-:W3:Y:S06]  /*0040*/  S2R R7, SR_CTAID.X ;  /* 0x0000000000077919 */ /* 0x000eec0000002500 */
[----:B------:R-:W4:Y:S08]  /*0050*/  LDC.64 R8, c[0x0][0x228] ;  /* 0x00008a00ff087b82 */ /* 0x000f300000000a00 */
[----:B------:R-:W5:Y:S08]  /*0060*/  LDC.64 R10, c[0x0][0x230] ;  /* 0x00008c00ff0a7b82 */ /* 0x000f700000000a00 */
[----:B------:R-:W4:Y:S01]  /*0070*/  LDC.64 R12, c[0x0][0x238] ;  /* 0x00008e00ff0c7b82 */ /* 0x000f220000000a00 */
[----:B-1----:R-:W-:-:S02]  /*0080*/  SHF.L.U32 R0, R0, 0x1, RZ ;  /* 0x0000000100007819 */ /* 0x002fc400000006ff */
[----:B---3--:R-:W-:Y:S02]  /*0090*/  SHF.R.S32.HI R5, RZ, 0x17, R7 ;  /* 0x00000017ff057819 */ /* 0x008fe40000011407 */
[----:B------:R-:W-:Y:S02]  /*00a0*/  LOP3.LUT R0, R0, 0xfe, RZ, 0xc0, !PT ;  /* 0x000000fe00007812 */ /* 0x000fe400078ec0ff */
[----:B------:R-:W-:Y:S02]  /*00b0*/  SGXT R5, R5, 0x1 ;  /* 0x000000010505781a */ /* 0x000fe40000000200 */
[----:B------:R-:W-:Y:S02]  /*00c0*/  LEA R0, R7, R0, 0x8 ;  /* 0x0000000007007211 */ /* 0x000fe400078e40ff */
[----:B------:R-:W1:Y:S02]  /*00d0*/  LDC.64 R6, c[0x0][0x218] ;  /* 0x00008600ff067b82 */ /* 0x000e640000000a00 */
[----:B------:R-:W-:-:S04]  /*00e0*/  LEA.HI R5, R5, R0, RZ, 0x6 ;  /* 0x0000000005057211 */ /* 0x000fc800078f30ff */
[----:B------:R-:W-:-:S04]  /*00f0*/  LOP3.LUT R5, R5, 0xffffffc0, RZ, 0xc0, !PT ;  /* 0xffffffc005057812 */ /* 0x000fc800078ec0ff */
[----:B------:R-:W-:Y:S02]  /*0100*/  IADD3 R15, R0, -R5, RZ ;  /* 0x80000005000f7210 */ /* 0x000fe40007ffe0ff */
[----:B------:R-:W3:Y:S03]  /*0110*/  LDC.64 R4, c[0x0][0x210] ;  /* 0x00008400ff047b82 */ /* 0x000ee60000000a00 */
[----:B--2---:R-:W-:-:S06]  /*0120*/  IMAD.WIDE R2, R15, 0x4, R2 ;  /* 0x000000040f027825 */ /* 0x004fcc00078e0202 */
[----:B------:R-:W2:Y:S01]  /*0130*/  LDG.E.EL.64 R2, desc[UR4][R2.64] ;  /* 0x0000000402027981 */ /* 0x000ea2000c2e1b00 */
[----:B-1----:R-:W-:-:S04]  /*0140*/  IMAD.WIDE R6, R15, 0x4, R6 ;  /* 0x000000040f067825 */ /* 0x002fc800078e0206 */
[C---:B----4-:R-:W-:Y:S02]  /*0150*/  IMAD.WIDE R8, R15.reuse, 0x4, R8 ;  /* 0x000000040f087825 */ /* 0x050fe400078e0208 */
[----:B------:R-:W4:Y:S02]  /*0160*/  LDG.E.EL.64 R6, desc[UR4][R6.64] ;  /* 0x0000000406067981 */ /* 0x000f24000c2e1b00 */
[----:B-----5:R-:W-:Y:S02]  /*0170*/  IMAD.WIDE R10, R15, 0x4, R10 ;  /* 0x000000040f0a7825 */ /* 0x020fe400078e020a */
[----:B------:R-:W5:Y:S02]  /*0180*/  LDG.E.EL.64 R8, desc[UR4][R8.64] ;  /* 0x0000000408087981 */ /* 0x000f64000c2e1b00 */
[C---:B---3--:R-:W-:Y:S02]  /*0190*/  IMAD.WIDE R4, R0.reuse, 0x4, R4 ;  /* 0x0000000400047825 */ /* 0x048fe400078e0204 */
[----:B------:R-:W5:Y:S04]  /*01a0*/  LDG.E.EL.64 R10, desc[UR4][R10.64] ;  /* 0x000000040a0a7981 */ /* 0x000f68000c2e1b00 */
[----:B------:R-:W4:Y:S01]  /*01b0*/  LDG.E.64 R4, desc[UR4][R4.64] ;  /* 0x0000000404047981 */ /* 0x000f22000c1e1b00 */
[----:B0-----:R-:W-:-:S06]  /*01c0*/  IMAD.WIDE R12, R0, 0x4, R12 ;  /* 0x00000004000c7825 */ /* 0x001fcc00078e020c */
[----:B------:R-:W3:Y:S01]  /*01d0*/  LDG.E.64 R12, desc[UR4][R12.64] ;  /* 0x000000040c0c7981 */ /* 0x000ee2000c1e1b00 */
[----:B------:R-:W-:Y:S01]  /*01e0*/  HFMA2.MMA R16, -RZ, RZ, 1.625, 0 ;  /* 0x3e800000ff107435 */ /* 0x000fe200000001ff */
[----:B--2---:R-:W-:Y:S01]  /*01f0*/  FADD R2, R2, 9.9999997473787516356e-06 ;  /* 0x3727c5ac02027421 */ /* 0x004fe20000000000 */
[----:B------:R-:W-:-:S03]  /*0200*/  FADD R3, R3, 9.9999997473787516356e-06 ;  /* 0x3727c5ac03037421 */ /* 0x000fc60000000000 */
[----:B------:R-:W0:Y:S08]  /*0210*/  MUFU.SQRT R14, R2 ;  /* 0x00000002000e7308 */ /* 0x000e300000002000 */
[----:B------:R1:W2:Y:S01]  /*0220*/  MUFU.SQRT R15, R3 ;  /* 0x00000003000f7308 */ /* 0x0002a20000002000 */
[C---:B0-----:R-:W-:Y:S02]  /*0230*/  FSETP.GT.AND P0, PT, R14.reuse, 8.50705917302346158658e+37, PT ;  /* 0x7e8000000e00780b */ /* 0x041fe40003f04000 */
[----:B------:R-:W-:Y:S01]  /*0240*/  FSETP.GEU.AND P2, PT, R14, 1.175494350822287508e-38, PT ;  /* 0x008000000e00780b */ /* 0x000fe20003f4e000 */
[----:B-1----:R-:W0:Y:S01]  /*0250*/  LDC.64 R2, c[0x0][0x240] ;  /* 0x00009000ff027b82 */ /* 0x002e220000000a00 */
[----:B--2---:R-:W-:-:S02]  /*0260*/  FSETP.GT.AND P1, PT, R15, 8.50705917302346158658e+37, PT ;  /* 0x7e8000000f00780b */ /* 0x004fc40003f24000 */
[----:B------:R-:W-:-:S07]  /*0270*/  FSETP.GEU.AND P3, PT, R15, 1.175494350822287508e-38, PT ;  /* 0x008000000f00780b */ /* 0x000fce0003f6e000 */
[----:B------:R-:W-:-:S04]  /*0280*/  @P0 FMUL R14, R14, 0.25 ;  /* 0x3e8000000e0e0820 */ /* 0x000fc80000400000 */
[----:B------:R-:W-:Y:S01]  /*0290*/  @!P2 FMUL R14, R14, 16777216 ;  /* 0x4b8000000e0ea820 */ /* 0x000fe20000400000 */
[----:B------:R-:W-:-:S04]  /*02a0*/  @P1 FMUL R15, R15, 0.25 ;  /* 0x3e8000000f0f1820 */ /* 0x000fc80000400000 */
[----:B------:R-:W-:Y:S01]  /*02b0*/  @!P3 FMUL R15, R15, 16777216 ;  /* 0x4b8000000f0fb820 */ /* 0x000fe20000400000 */
[----:B------:R-:W1:Y:S01]  /*02c0*/  MUFU.RCP R14, R14 ;  /* 0x0000000e000e7308 */ /* 0x000e620000001000 */
[----:B------:R-:W-:-:S07]  /*02d0*/  FSEL R17, R16, 1, P0 ;  /* 0x3f80000010117808 */ /* 0x000fce0000000000 */
[----:B------:R-:W2:Y:S01]  /*02e0*/  MUFU.RCP R15, R15 ;  /* 0x0000000f000f7308 */ /* 0x000ea20000001000 */
[----:B------:R-:W-:Y:S01]  /*02f0*/  FSEL R16, R16, 1, P1 ;  /* 0x3f80000010107808 */ /* 0x000fe20000800000 */
[----:B------:R-:W-:Y:S01]  /*0300*/  @!P2 FMUL R17, R17, 16777216 ;  /* 0x4b8000001111a820 */ /* 0x000fe20000400000 */
[----:B----4-:R-:W-:-:S03]  /*0310*/  FADD R4, R4, -R6 ;  /* 0x8000000604047221 */ /* 0x010fc60000000000 */
[----:B------:R-:W-:Y:S01]  /*0320*/  @!P3 FMUL R16, R16, 16777216 ;  /* 0x4b8000001010b820 */ /* 0x000fe20000400000 */
[----:B-1----:R-:W-:Y:S01]  /*0330*/  FMUL R17, R14, R17 ;  /* 0x000000110e117220 */ /* 0x002fe20000400000 */
[----:B------:R-:W-:-:S03]  /*0340*/  FADD R5, R5, -R7 ;  /* 0x8000000705057221 */ /* 0x000fc60000000000 */
[----:B------:R-:W-:Y:S01]  /*0350*/  FMUL R17, R4, R17 ;  /* 0x0000001104117220 */ /* 0x000fe20000400000 */
[----:B--2---:R-:W-:-:S03]  /*0360*/  FMUL R16, R15, R16 ;  /* 0x000000100f107220 */ /* 0x004fc60000400000 */
[----:B-----5:R-:W-:Y:S01]  /*0370*/  FFMA R17, R8, R17, R10 ;  /* 0x0000001108117223 */ /* 0x020fe2000000000a */
[----:B------:R-:W-:-:S04]  /*0380*/  FMUL R16, R5, R16 ;  /* 0x0000001005107220 */ /* 0x000fc80000400000 */
[----:B------:R-:W-:Y:S01]  /*0390*/  FFMA R16, R9, R16, R11 ;  /* 0x0000001009107223 */ /* 0x000fe2000000000b */
[----:B---3--:R-:W-:Y:S01]  /*03a0*/  FSETP.GEU.AND P0, PT, R17, -R12, PT ;  /* 0x8000000c1100720b */ /* 0x008fe20003f0e000 */
[----:B------:R-:W-:Y:S02]  /*03b0*/  FADD R12, R12, R17 ;  /* 0x000000110c0c7221 */ /* 0x000fe40000000000 */
[----:B------:R-:W-:Y:S01]  /*03c0*/  FADD R4, R13, R16 ;  /* 0x000000100d047221 */ /* 0x000fe20000000000 */
[----:B------:R-:W-:Y:S01]  /*03d0*/  FSETP.GEU.AND P1, PT, R16, -R13, PT ;  /* 0x8000000d1000720b */ /* 0x000fe20003f2e000 */
[----:B0-----:R-:W-:Y:S01]  /*03e0*/  IMAD.WIDE R2, R0, 0x4, R2 ;  /* 0x0000000400027825 */ /* 0x001fe200078e0202 */
[----:B------:R-:W-:Y:S02]  /*03f0*/  FSEL R12, R12, RZ, P0 ;  /* 0x000000ff0c0c7208 */ /* 0x000fe40000000000 */
[----:B------:R-:W-:-:S05]  /*0400*/  FSEL R13, R4, RZ, P1 ;  /* 0x000000ff040d7208 */ /* 0x000fca0000800000 */
[----:B------:R-:W-:Y:S01]  /*0410*/  STG.E.64 desc[UR4][R2.64], R12 ;  /* 0x0000000c02007986 */ /* 0x000fe2000c101b04 */
[----:B------:R-:W-:Y:S05]  /*0420*/  EXIT ;  /* 0x000000000000794d */ /* 0x000fea0003800000 */
.L_x_0:
[----:B------:R-:W-:-:S00]  /*0430*/  BRA `(.L_x_0) ;  /* 0xfffffffc00fc7947 */ /* 0x000fc0000383ffff */
[----:B------:R-:W-:-:S00]  /*0440*/  NOP ;  /* 0x0000000000007918 */ /* 0x000fc00000000000 */
        /* <DEDUP_REMOVED lines=11> */
.L_x_1:


//--------------------- .nv.global.init           --------------------------
	.section	.nv.global.init,"aw",@progbits
.nv.global.init:
	.type		_$_str,@object
	.size		_$_str,(_$_str_$_2 - _$_str)
_$_str:
        /*0000*/ 	.byte	0x5f, 0x5f, 0x43, 0x55, 0x44, 0x41, 0x5f, 0x46, 0x54, 0x5a, 0x00
	.type		_$_str_$_2,@object
	.size		_$_str_$_2,(.L_1 - _$_str_$_2)
_$_str_$_2:
        /*000b*/ 	.byte	0x5f, 0x5f, 0x43, 0x55, 0x44, 0x41, 0x5f, 0x50, 0x52, 0x45, 0x43, 0x5f, 0x53, 0x51, 0x52, 0x54
        /*001b*/ 	.byte	0x00
.L_1:


//--------------------- .nv.constant0.triton_poi_fused__native_batch_norm_legit_no_training_add_relu_13 --------------------------
	.section	.nv.constant0.triton_poi_fused__native_batch_norm_legit_no_training_add_relu_13,"a",@progbits
	.sectionflags	@""
	.align	4
.nv.constant0.triton_poi_fused__native_batch_norm_legit_no_training_add_relu_13:
	.zero		588
